	.headerflags	@"EF_CUDA_TEXMODE_UNIFIED EF_CUDA_64BIT_ADDRESS EF_CUDA_ACCELERATORS EF_CUDA_SM90 EF_CUDA_VIRTUAL_SM(EF_CUDA_SM90)"
	.elftype	@"ET_EXEC"


//--------------------- .nv.info                  --------------------------
	.section	.nv.info,"",@"SHT_CUDA_INFO"
	.align	4


	//----- nvinfo : EIATTR_REGCOUNT
	.align		4
        /*0000*/ 	.byte	0x04, 0x2f
        /*0002*/ 	.short	(.L_3 - .L_2)
	.align		4
.L_2:
        /*0004*/ 	.word	index@(triton_poi_fused_cat_14)
        /*0008*/ 	.word	0x00000020


	//----- nvinfo : EIATTR_MIN_STACK_SIZE
	.align		4
.L_3:
        /*000c*/ 	.byte	0x04, 0x12
        /*000e*/ 	.short	(.L_5 - .L_4)
	.align		4
.L_4:
        /*0010*/ 	.word	index@(triton_poi_fused_cat_14)
        /*0014*/ 	.word	0x00000000


	//----- nvinfo : EIATTR_FRAME_SIZE
	.align		4
.L_5:
        /*0018*/ 	.byte	0x04, 0x11
        /*001a*/ 	.short	(.L_7 - .L_6)
	.align		4
.L_6:
        /*001c*/ 	.word	index@(triton_poi_fused_cat_14)
        /*0020*/ 	.word	0x00000000


	//----- nvinfo : EIATTR_MIN_STACK_SIZE
	.align		4
.L_7:
        /*0024*/ 	.byte	0x04, 0x12
        /*0026*/ 	.short	(.L_9 - .L_8)
	.align		4
.L_8:
        /*0028*/ 	.word	index@(triton_poi_fused_cat_14)
        /*002c*/ 	.word	0x00000000
.L_9:


//--------------------- .nv.info.triton_poi_fused_cat_14 --------------------------
	.section	.nv.info.triton_poi_fused_cat_14,"",@"SHT_CUDA_INFO"
	.sectionflags	@""
	.align	4


	//----- nvinfo : EIATTR_CUDA_API_VERSION
	.align		4
        /*0000*/ 	.byte	0x04, 0x37
        /*0002*/ 	.short	(.L_11 - .L_10)
.L_10:
        /*0004*/ 	.word	0x0000007c


	//----- nvinfo : EIATTR_KPARAM_INFO
	.align		4
.L_11:
        /*0008*/ 	.byte	0x04, 0x17
        /*000a*/ 	.short	(.L_13 - .L_12)
.L_12:
        /*000c*/ 	.word	0x00000000
        /*0010*/ 	.short	0x000b
        /*0012*/ 	.short	0x0058
        /*0014*/ 	.byte	0x00, 0xf0, 0x11, 0x00


	//----- nvinfo : EIATTR_KPARAM_INFO
	.align		4
.L_13:
        /*0018*/ 	.byte	0x04, 0x17
        /*001a*/ 	.short	(.L_15 - .L_14)
.L_14:
        /*001c*/ 	.word	0x00000000
        /*0020*/ 	.short	0x000a
        /*0022*/ 	.short	0x0050
        /*0024*/ 	.byte	0x00, 0xf4, 0x21, 0x00


	//----- nvinfo : EIATTR_KPARAM_INFO
	.align		4
.L_15:
        /*0028*/ 	.byte	0x04, 0x17
        /*002a*/ 	.short	(.L_17 - .L_16)
.L_16:
        /*002c*/ 	.word	0x00000000
        /*0030*/ 	.short	0x0009
        /*0032*/ 	.short	0x0048
        /*0034*/ 	.byte	0x00, 0xf4, 0x21, 0x00


	//----- nvinfo : EIATTR_KPARAM_INFO
	.align		4
.L_17:
        /*0038*/ 	.byte	0x04, 0x17
        /*003a*/ 	.short	(.L_19 - .L_18)
.L_18:
        /*003c*/ 	.word	0x00000000
        /*0040*/ 	.short	0x0008
        /*0042*/ 	.short	0x0040
        /*0044*/ 	.byte	0x00, 0xf4, 0x21, 0x00


	//----- nvinfo : EIATTR_KPARAM_INFO
	.align		4
.L_19:
        /*0048*/ 	.byte	0x04, 0x17
        /*004a*/ 	.short	(.L_21 - .L_20)
.L_20:
        /*004c*/ 	.word	0x00000000
        /*0050*/ 	.short	0x0007
        /*0052*/ 	.short	0x0038
        /*0054*/ 	.byte	0x00, 0xf4, 0x21, 0x00


	//----- nvinfo : EIATTR_KPARAM_INFO
	.align		4
.L_21:
        /*0058*/ 	.byte	0x04, 0x17
        /*005a*/ 	.short	(.L_23 - .L_22)
.L_22:
        /*005c*/ 	.word	0x00000000
        /*0060*/ 	.short	0x0006
        /*0062*/ 	.short	0x0030
        /*0064*/ 	.byte	0x00, 0xf4, 0x21, 0x00


	//----- nvinfo : EIATTR_KPARAM_INFO
	.align		4
.L_23:
        /*0068*/ 	.byte	0x04, 0x17
        /*006a*/ 	.short	(.L_25 - .L_24)
.L_24:
        /*006c*/ 	.word	0x00000000
        /*0070*/ 	.short	0x0005
        /*0072*/ 	.short	0x0028
        /*0074*/ 	.byte	0x00, 0xf4, 0x21, 0x00


	//----- nvinfo : EIATTR_KPARAM_INFO
	.align		4
.L_25:
        /*0078*/ 	.byte	0x04, 0x17
        /*007a*/ 	.short	(.L_27 - .L_26)
.L_26:
        /*007c*/ 	.word	0x00000000
        /*0080*/ 	.short	0x0004
        /*0082*/ 	.short	0x0020
        /*0084*/ 	.byte	0x00, 0xf4, 0x21, 0x00


	//----- nvinfo : EIATTR_KPARAM_INFO
	.align		4
.L_27:
        /*0088*/ 	.byte	0x04, 0x17
        /*008a*/ 	.short	(.L_29 - .L_28)
.L_28:
        /*008c*/ 	.word	0x00000000
        /*0090*/ 	.short	0x0003
        /*0092*/ 	.short	0x0018
        /*0094*/ 	.byte	0x00, 0xf4, 0x21, 0x00


	//----- nvinfo : EIATTR_KPARAM_INFO
	.align		4
.L_29:
        /*0098*/ 	.byte	0x04, 0x17
        /*009a*/ 	.short	(.L_31 - .L_30)
.L_30:
        /*009c*/ 	.word	0x00000000
        /*00a0*/ 	.short	0x0002
        /*00a2*/ 	.short	0x0010
        /*00a4*/ 	.byte	0x00, 0xf4, 0x21, 0x00


	//----- nvinfo : EIATTR_KPARAM_INFO
	.align		4
.L_31:
        /*00a8*/ 	.byte	0x04, 0x17
        /*00aa*/ 	.short	(.L_33 - .L_32)
.L_32:
        /*00ac*/ 	.word	0x00000000
        /*00b0*/ 	.short	0x0001
        /*00b2*/ 	.short	0x0008
        /*00b4*/ 	.byte	0x00, 0xf4, 0x21, 0x00


	//----- nvinfo : EIATTR_KPARAM_INFO
	.align		4
.L_33:
        /*00b8*/ 	.byte	0x04, 0x17
        /*00ba*/ 	.short	(.L_35 - .L_34)
.L_34:
        /*00bc*/ 	.word	0x00000000
        /*00c0*/ 	.short	0x0000
        /*00c2*/ 	.short	0x0000
        /*00c4*/ 	.byte	0x00, 0xf4, 0x21, 0x00


	//----- nvinfo : EIATTR_SPARSE_MMA_MASK
	.align		4
.L_35:
        /*00c8*/ 	.byte	0x03, 0x50
        /*00ca*/ 	.short	0x0000


	//----- nvinfo : EIATTR_MAXREG_COUNT
	.align		4
        /*00cc*/ 	.byte	0x03, 0x1b
        /*00ce*/ 	.short	0x00ff


	//----- nvinfo : EIATTR_EXIT_INSTR_OFFSETS
	.align		4
        /*00d0*/ 	.byte	0x04, 0x1c
        /*00d2*/ 	.short	(.L_37 - .L_36)


	//   ....[0]....
.L_36:
        /*00d4*/ 	.word	0x000008f0


	//----- nvinfo : EIATTR_REQNTID
	.align		4
.L_37:
        /*00d8*/ 	.byte	0x04, 0x10
        /*00da*/ 	.short	(.L_39 - .L_38)
.L_38:
        /*00dc*/ 	.word	0x00000100
        /*00e0*/ 	.word	0x00000001
        /*00e4*/ 	.word	0x00000001


	//----- nvinfo : EIATTR_CBANK_PARAM_SIZE
	.align		4
.L_39:
        /*00e8*/ 	.byte	0x03, 0x19
        /*00ea*/ 	.short	0x005c


	//----- nvinfo : EIATTR_PARAM_CBANK
	.align		4
        /*00ec*/ 	.byte	0x04, 0x0a
        /*00ee*/ 	.short	(.L_41 - .L_40)
	.align		4
.L_40:
        /*00f0*/ 	.word	index@(.nv.constant0.triton_poi_fused_cat_14)
        /*00f4*/ 	.short	0x0210
        /*00f6*/ 	.short	0x005c


	//----- nvinfo : EIATTR_SW_WAR
	.align		4
.L_41:
        /*00f8*/ 	.byte	0x04, 0x36
        /*00fa*/ 	.short	(.L_43 - .L_42)
.L_42:
        /*00fc*/ 	.word	0x00000008
.L_43:


//--------------------- .nv.callgraph             --------------------------
	.section	.nv.callgraph,"",@"SHT_CUDA_CALLGRAPH"
	.align	4
	.sectionentsize	8
	.align		4
        /*0000*/ 	.word	0x00000000
	.align		4
        /*0004*/ 	.word	0xffffffff
	.align		4
        /*0008*/ 	.word	0x00000000
	.align		4
        /*000c*/ 	.word	0xfffffffe
	.align		4
        /*0010*/ 	.word	0x00000000
	.align		4
        /*0014*/ 	.word	0xfffffffd
	.align		4
        /*0018*/ 	.word	0x00000000
	.align		4
        /*001c*/ 	.word	0xfffffffc


//--------------------- .nv.constant4             --------------------------
	.section	.nv.constant4,"a",@progbits
	.align	8
	.align		8
.nv.constant4:
        /*0000*/ 	.dword	_$_str
	.align		8
        /*0008*/ 	.dword	_$_str_$_2


//--------------------- .text.triton_poi_fused_cat_14 --------------------------
	.section	.text.triton_poi_fused_cat_14,"ax",@progbits
	.align	128
        .global         triton_poi_fused_cat_14
        .type           triton_poi_fused_cat_14,@function
        .size           triton_poi_fused_cat_14,(.L_x_1 - triton_poi_fused_cat_14)
        .other          triton_poi_fused_cat_14,@"STO_CUDA_ENTRY STV_DEFAULT"
triton_poi_fused_cat_14:
.text.triton_poi_fused_cat_14:
[----:B------:R-:W-:Y:S01]  /*0000*/  LDC R1, c[0x0][0x28] ;  /* 0x00000a00ff017b82 */ /* 0x000fe20000000800 */
[----:B------:R-:W1:Y:S07]  /*0010*/  S2R R0, SR_TID.X ;  /* 0x0000000000007919 */ /* 0x000e6e0000002100 */
[----:B------:R-:W2:Y:S01]  /*0020*/  LDC.64 R6, c[0x0][0x220] ;  /* 0x00008800ff067b82 */ /* 0x000ea20000000a00 */
[----:B------:R-:W-:Y:S01]  /*0030*/  ULDC.64 UR4, c[0x0][0x208] ;  /* 0x0000820000047ab9 */ /* 0x000fe20000000a00 */
[----:B------:R-:W3:Y:S06]  /*0040*/  S2R R3, SR_CTAID.X ;  /* 0x0000000000037919 */ /* 0x000eec0000002500 */
[----:B------:R-:W4:Y:S01]  /*0050*/  LDC.64 R8, c[0x0][0x248] ;  /* 0x00009200ff087b82 */ /* 0x000f220000000a00 */
[----:B------:R-:W-:Y:S01]  /*0060*/  CS2R R4, SRZ ;  /* 0x0000000000047805 */ /* 0x000fe2000001ff00 */
[----:B------:R-:W-:-:S06]  /*0070*/  ULDC.64 UR6, c[0x0][0x238] ;  /* 0x00008e0000067ab9 */ /* 0x000fcc0000000a00 */
[----:B------:R-:W5:Y:S08]  /*0080*/  LDC.64 R26, c[0x0][0x210] ;  /* 0x00008400ff1a7b82 */ /* 0x000f700000000a00 */
[----:B------:R-:W4:Y:S01]  /*0090*/  LDC.64 R16, c[0x0][0x218] ;  /* 0x00008600ff107b82 */ /* 0x000f220000000a00 */
[----:B-1----:R-:W-:-:S07]  /*00a0*/  IMAD.SHL.U32 R0, R0, 0x2, RZ ;  /* 0x0000000200007824 */ /* 0x002fce00078e00ff */
[----:B------:R-:W1:Y:S01]  /*00b0*/  LDC.64 R22, c[0x0][0x240] ;  /* 0x00009000ff167b82 */ /* 0x000e620000000a00 */
[----:B------:R-:W-:-:S07]  /*00c0*/  LOP3.LUT R0, R0, 0x1fe, RZ, 0xc0, !PT ;  /* 0x000001fe00007812 */ /* 0x000fce00078ec0ff */
[----:B------:R-:W1:Y:S01]  /*00d0*/  LDC.64 R24, c[0x0][0x228] ;  /* 0x00008a00ff187b82 */ /* 0x000e620000000a00 */
[----:B---3--:R-:W-:-:S04]  /*00e0*/  IMAD R0, R3, 0x200, R0 ;  /* 0x0000020003007824 */ /* 0x008fc800078e0200 */
[----:B------:R-:W-:-:S05]  /*00f0*/  IMAD.HI R2, R0, 0x2aaaaaab, RZ ;  /* 0x2aaaaaab00027827 */ /* 0x000fca00078e02ff */
[----:B------:R-:W-:-:S04]  /*0100*/  SHF.R.U32.HI R3, RZ, 0x1f, R2 ;  /* 0x0000001fff037819 */ /* 0x000fc80000011602 */
[----:B------:R-:W-:Y:S02]  /*0110*/  LEA.HI.SX32 R11, R2, R3, 0x1b ;  /* 0x00000003020b7211 */ /* 0x000fe400078fdaff */
[----:B------:R-:W-:-:S03]  /*0120*/  CS2R R2, SRZ ;  /* 0x0000000000027805 */ /* 0x000fc6000001ff00 */
[----:B------:R-:W-:-:S04]  /*0130*/  IMAD R21, R11, -0xc0, R0 ;  /* 0xffffff400b157824 */ /* 0x000fc800078e0200 */
[C---:B--2---:R-:W-:Y:S01]  /*0140*/  IMAD.WIDE R6, R21.reuse, 0x4, R6 ;  /* 0x0000000415067825 */ /* 0x044fe200078e0206 */
[C---:B------:R-:W-:Y:S02]  /*0150*/  ISETP.GE.AND P0, PT, R21.reuse, 0x60, PT ;  /* 0x000000601500780c */ /* 0x040fe40003f06270 */
[----:B------:R-:W-:-:S11]  /*0160*/  ISETP.GT.AND P1, PT, R21, 0x5f, PT ;  /* 0x0000005f1500780c */ /* 0x000fd60003f24270 */
[----:B------:R2:W3:Y:S01]  /*0170*/  @!P0 LDG.E.EL.64 R2, desc[UR4][R6.64] ;  /* 0x0000000406028981 */ /* 0x0004e2000c2e1b00 */
[----:B----4-:R-:W-:-:S05]  /*0180*/  IMAD.WIDE R8, R21, 0x4, R8 ;  /* 0x0000000415087825 */ /* 0x010fca00078e0208 */
[----:B------:R4:W3:Y:S01]  /*0190*/  @P1 LDG.E.EL.64 R4, desc[UR4][R8.64+-0x180] ;  /* 0xfffe800408041981 */ /* 0x0008e2000c2e1b00 */
[----:B------:R-:W-:Y:S01]  /*01a0*/  IMAD R10, R11, 0x60, RZ ;  /* 0x000000600b0a7824 */ /* 0x000fe200078e02ff */
[----:B------:R-:W-:Y:S01]  /*01b0*/  CS2R R14, SRZ ;  /* 0x00000000000e7805 */ /* 0x000fe2000001ff00 */
[C---:B0-----:R-:W-:Y:S01]  /*01c0*/  IMAD.WIDE R28, R21.reuse, 0x4, R16 ;  /* 0x00000004151c7825 */ /* 0x041fe200078e0210 */
[----:B--2---:R-:W-:Y:S02]  /*01d0*/  CS2R R6, SRZ ;  /* 0x0000000000067805 */ /* 0x004fe4000001ff00 */
[--C-:B------:R-:W-:Y:S02]  /*01e0*/  SHF.R.S32.HI R12, RZ, 0x1f, R10.reuse ;  /* 0x0000001fff0c7819 */ /* 0x100fe4000001140a */
[----:B------:R-:W-:Y:S01]  /*01f0*/  IADD3 R11, P2, R21, R10, RZ ;  /* 0x0000000a150b7210 */ /* 0x000fe20007f5e0ff */
[----:B----4-:R-:W-:-:S03]  /*0200*/  IMAD.IADD R9, R21, 0x1, R10 ;  /* 0x0000000115097824 */ /* 0x010fc600078e020a */
[----:B------:R-:W-:Y:S02]  /*0210*/  LEA.HI.X.SX32 R12, R21, R12, 0x1, P2 ;  /* 0x0000000c150c7211 */ /* 0x000fe400010f0eff */
[----:B------:R-:W-:Y:S01]  /*0220*/  LEA R18, P2, R11, UR6, 0x2 ;  /* 0x000000060b127c11 */ /* 0x000fe2000f8410ff */
[----:B-----5:R-:W-:Y:S02]  /*0230*/  IMAD.WIDE R26, R9, 0x4, R26 ;  /* 0x00000004091a7825 */ /* 0x020fe400078e021a */
[----:B------:R-:W0:Y:S01]  /*0240*/  LDC.64 R8, c[0x0][0x230] ;  /* 0x00008c00ff087b82 */ /* 0x000e220000000a00 */
[----:B------:R-:W-:Y:S02]  /*0250*/  LEA.HI.X R19, R11, UR7, R12, 0x2, P2 ;  /* 0x000000070b137c11 */ /* 0x000fe400090f140c */
[----:B------:R-:W-:Y:S01]  /*0260*/  CS2R R16, SRZ ;  /* 0x0000000000107805 */ /* 0x000fe2000001ff00 */
[----:B------:R1:W2:Y:S04]  /*0270*/  @!P0 LDG.E.EL.64 R14, desc[UR4][R26.64] ;  /* 0x000000041a0e8981 */ /* 0x0002a8000c2e1b00 */
[----:B------:R4:W5:Y:S01]  /*0280*/  @P1 LDG.E.EL.64 R6, desc[UR4][R18.64+-0x180] ;  /* 0xfffe800412061981 */ /* 0x000962000c2e1b00 */
[----:B------:R-:W0:Y:S03]  /*0290*/  LDC.64 R10, c[0x0][0x250] ;  /* 0x00009400ff0a7b82 */ /* 0x000e260000000a00 */
[----:B------:R4:W2:Y:S05]  /*02a0*/  @!P0 LDG.E.EL.64 R16, desc[UR4][R28.64] ;  /* 0x000000041c108981 */ /* 0x0008aa000c2e1b00 */
[----:B------:R-:W0:Y:S01]  /*02b0*/  LDC.64 R12, c[0x0][0x258] ;  /* 0x00009600ff0c7b82 */ /* 0x000e220000000a00 */
[----:B-1----:R-:W-:Y:S01]  /*02c0*/  IMAD.WIDE R26, R21, 0x4, R22 ;  /* 0x00000004151a7825 */ /* 0x002fe200078e0216 */
[----:B------:R-:W-:-:S02]  /*02d0*/  CS2R R22, SRZ ;  /* 0x0000000000167805 */ /* 0x000fc4000001ff00 */
[----:B----4-:R-:W-:Y:S01]  /*02e0*/  CS2R R18, SRZ ;  /* 0x0000000000127805 */ /* 0x010fe2000001ff00 */
[----:B------:R-:W-:-:S03]  /*02f0*/  IMAD.WIDE R28, R21, 0x4, R24 ;  /* 0x00000004151c7825 */ /* 0x000fc600078e0218 */
[----:B------:R1:W4:Y:S01]  /*0300*/  @P1 LDG.E.EL.64 R22, desc[UR4][R26.64+-0x180] ;  /* 0xfffe80041a161981 */ /* 0x000322000c2e1b00 */
[----:B------:R-:W-:-:S03]  /*0310*/  CS2R R24, SRZ ;  /* 0x0000000000187805 */ /* 0x000fc6000001ff00 */
[----:B------:R-:W2:Y:S01]  /*0320*/  @!P0 LDG.E.EL.64 R18, desc[UR4][R28.64] ;  /* 0x000000041c128981 */ /* 0x000ea2000c2e1b00 */
[----:B0-----:R-:W-:-:S04]  /*0330*/  IMAD.WIDE R10, R21, 0x4, R10 ;  /* 0x00000004150a7825 */ /* 0x001fc800078e020a */
[----:B-1----:R-:W-:Y:S01]  /*0340*/  IMAD.WIDE R26, R21, 0x4, R8 ;  /* 0x00000004151a7825 */ /* 0x002fe200078e0208 */
[----:B------:R-:W-:-:S03]  /*0350*/  CS2R R8, SRZ ;  /* 0x0000000000087805 */ /* 0x000fc6000001ff00 */
[----:B------:R-:W-:Y:S01]  /*0360*/  IMAD.WIDE R20, R21, 0x4, R12 ;  /* 0x0000000415147825 */ /* 0x000fe200078e020c */
[----:B------:R-:W-:Y:S01]  /*0370*/  CS2R R12, SRZ ;  /* 0x00000000000c7805 */ /* 0x000fe2000001ff00 */
[----:B------:R-:W4:Y:S04]  /*0380*/  @!P0 LDG.E.EL.64 R24, desc[UR4][R26.64] ;  /* 0x000000041a188981 */ /* 0x000f28000c2e1b00 */
[----:B------:R-:W5:Y:S04]  /*0390*/  @P1 LDG.E.EL.64 R8, desc[UR4][R20.64+-0x180] ;  /* 0xfffe800414081981 */ /* 0x000f68000c2e1b00 */
[----:B------:R0:W5:Y:S01]  /*03a0*/  @P1 LDG.E.EL.64 R12, desc[UR4][R10.64+-0x180] ;  /* 0xfffe80040a0c1981 */ /* 0x000162000c2e1b00 */
[----:B---3--:R-:W-:-:S02]  /*03b0*/  SEL R2, R2, RZ, !P0 ;  /* 0x000000ff02027207 */ /* 0x008fc40004000000 */
[----:B------:R-:W-:-:S03]  /*03c0*/  SEL R3, R3, RZ, !P0 ;  /* 0x000000ff03037207 */ /* 0x000fc60004000000 */
[----:B------:R-:W-:Y:S02]  /*03d0*/  FADD R2, R2, 9.9999997473787516356e-06 ;  /* 0x3727c5ac02027421 */ /* 0x000fe40000000000 */
[----:B------:R-:W-:-:S04]  /*03e0*/  FADD R3, R3, 9.9999997473787516356e-06 ;  /* 0x3727c5ac03037421 */ /* 0x000fc80000000000 */
[----:B------:R-:W1:Y:S01]  /*03f0*/  MUFU.SQRT R2, R2 ;  /* 0x0000000200027308 */ /* 0x000e620000002000 */
[----:B------:R-:W-:-:S07]  /*0400*/  SEL R5, R5, RZ, P1 ;  /* 0x000000ff05057207 */ /* 0x000fce0000800000 */
[----:B------:R-:W3:Y:S01]  /*0410*/  MUFU.SQRT R3, R3 ;  /* 0x0000000300037308 */ /* 0x000ee20000002000 */
[----:B0-----:R-:W-:Y:S01]  /*0420*/  FADD R10, R5, 9.9999997473787516356e-06 ;  /* 0x3727c5ac050a7421 */ /* 0x001fe20000000000 */
[----:B------:R-:W-:Y:S02]  /*0430*/  SEL R4, R4, RZ, P1 ;  /* 0x000000ff04047207 */ /* 0x000fe40000800000 */
[----:B-1----:R-:W-:-:S04]  /*0440*/  FSETP.GT.AND P2, PT, R2, 8.50705917302346158658e+37, PT ;  /* 0x7e8000000200780b */ /* 0x002fc80003f44000 */
[----:B------:R-:W0:Y:S01]  /*0450*/  MUFU.SQRT R11, R10 ;  /* 0x0000000a000b7308 */ /* 0x000e220000002000 */
[----:B------:R-:W-:Y:S01]  /*0460*/  FSETP.GEU.AND P6, PT, R2, 1.175494350822287508e-38, PT ;  /* 0x008000000200780b */ /* 0x000fe20003fce000 */
[----:B------:R-:W-:Y:S02]  /*0470*/  IMAD.MOV.U32 R5, RZ, RZ, 0x3e800000 ;  /* 0x3e800000ff057424 */ /* 0x000fe400078e00ff */
[----:B------:R-:W-:Y:S01]  /*0480*/  FADD R4, R4, 9.9999997473787516356e-06 ;  /* 0x3727c5ac04047421 */ /* 0x000fe20000000000 */
[C---:B---3--:R-:W-:Y:S02]  /*0490*/  FSETP.GT.AND P5, PT, R3.reuse, 8.50705917302346158658e+37, PT ;  /* 0x7e8000000300780b */ /* 0x048fe40003fa4000 */
[----:B------:R-:W-:Y:S01]  /*04a0*/  FSETP.GEU.AND P4, PT, R3, 1.175494350822287508e-38, PT ;  /* 0x008000000300780b */ /* 0x000fe20003f8e000 */
[----:B------:R1:W3:Y:S01]  /*04b0*/  MUFU.SQRT R26, R4 ;  /* 0x00000004001a7308 */ /* 0x0002e20000002000 */
[----:B------:R-:W-:Y:S01]  /*04c0*/  FSEL R21, R5, 1, P2 ;  /* 0x3f80000005157808 */ /* 0x000fe20001000000 */
[----:B------:R-:W-:-:S04]  /*04d0*/  @P2 FMUL R2, R2, 0.25 ;  /* 0x3e80000002022820 */ /* 0x000fc80000400000 */
[----:B------:R-:W-:Y:S01]  /*04e0*/  @!P6 FMUL R2, R2, 16777216 ;  /* 0x4b8000000202e820 */ /* 0x000fe20000400000 */
[----:B------:R-:W-:Y:S01]  /*04f0*/  @!P6 FMUL R21, R21, 16777216 ;  /* 0x4b8000001515e820 */ /* 0x000fe20000400000 */
[----:B0-----:R-:W-:Y:S02]  /*0500*/  FSETP.GT.AND P6, PT, R11, 8.50705917302346158658e+37, PT ;  /* 0x7e8000000b00780b */ /* 0x001fe40003fc4000 */
[----:B------:R-:W-:Y:S01]  /*0510*/  @P5 FMUL R3, R3, 0.25 ;  /* 0x3e80000003035820 */ /* 0x000fe20000400000 */
[----:B-1----:R-:W-:Y:S02]  /*0520*/  FSEL R4, R5, 1, P5 ;  /* 0x3f80000005047808 */ /* 0x002fe40002800000 */
[----:B------:R-:W-:Y:S01]  /*0530*/  FSETP.GEU.AND P5, PT, R11, 1.175494350822287508e-38, PT ;  /* 0x008000000b00780b */ /* 0x000fe20003fae000 */
[----:B------:R-:W-:Y:S01]  /*0540*/  @!P4 FMUL R3, R3, 16777216 ;  /* 0x4b8000000303c820 */ /* 0x000fe20000400000 */
[C---:B---3--:R-:W-:Y:S01]  /*0550*/  FSETP.GT.AND P2, PT, R26.reuse, 8.50705917302346158658e+37, PT ;  /* 0x7e8000001a00780b */ /* 0x048fe20003f44000 */
[----:B------:R0:W1:Y:S01]  /*0560*/  MUFU.RCP R10, R2 ;  /* 0x00000002000a7308 */ /* 0x0000620000001000 */
[----:B------:R-:W-:-:S04]  /*0570*/  FSETP.GEU.AND P3, PT, R26, 1.175494350822287508e-38, PT ;  /* 0x008000001a00780b */ /* 0x000fc80003f6e000 */
[----:B------:R-:W-:-:S03]  /*0580*/  @P6 FMUL R11, R11, 0.25 ;  /* 0x3e8000000b0b6820 */ /* 0x000fc60000400000 */
[----:B------:R-:W3:Y:S02]  /*0590*/  MUFU.RCP R3, R3 ;  /* 0x0000000300037308 */ /* 0x000ee40000001000 */
[----:B------:R-:W-:Y:S01]  /*05a0*/  @!P5 FMUL R11, R11, 16777216 ;  /* 0x4b8000000b0bd820 */ /* 0x000fe20000400000 */
[----:B------:R-:W-:Y:S01]  /*05b0*/  @!P4 FMUL R4, R4, 16777216 ;  /* 0x4b8000000404c820 */ /* 0x000fe20000400000 */
[----:B------:R-:W-:Y:S01]  /*05c0*/  @P2 FMUL R26, R26, 0.25 ;  /* 0x3e8000001a1a2820 */ /* 0x000fe20000400000 */
[----:B0-----:R-:W-:-:S03]  /*05d0*/  FSEL R2, R5, 1, P6 ;  /* 0x3f80000005027808 */ /* 0x001fc60003000000 */
[----:B------:R-:W0:Y:S01]  /*05e0*/  MUFU.RCP R11, R11 ;  /* 0x0000000b000b7308 */ /* 0x000e220000001000 */
[----:B-1----:R-:W-:Y:S01]  /*05f0*/  FMUL R10, R10, R21 ;  /* 0x000000150a0a7220 */ /* 0x002fe20000400000 */
[----:B------:R-:W-:Y:S01]  /*0600*/  FSEL R21, R5, 1, P2 ;  /* 0x3f80000005157808 */ /* 0x000fe20001000000 */
[----:B------:R-:W-:Y:S01]  /*0610*/  @!P3 FMUL R26, R26, 16777216 ;  /* 0x4b8000001a1ab820 */ /* 0x000fe20000400000 */
[----:B--2---:R-:W-:Y:S02]  /*0620*/  SEL R5, R14, RZ, !P0 ;  /* 0x000000ff0e057207 */ /* 0x004fe40004000000 */
[----:B------:R-:W-:Y:S01]  /*0630*/  SEL R14, R17, RZ, !P0 ;  /* 0x000000ff110e7207 */ /* 0x000fe20004000000 */
[----:B---3--:R-:W-:Y:S01]  /*0640*/  FMUL R4, R3, R4 ;  /* 0x0000000403047220 */ /* 0x008fe20000400000 */
[----:B------:R-:W-:Y:S01]  /*0650*/  SEL R3, R15, RZ, !P0 ;  /* 0x000000ff0f037207 */ /* 0x000fe20004000000 */
[----:B------:R-:W1:Y:S01]  /*0660*/  MUFU.RCP R20, R26 ;  /* 0x0000001a00147308 */ /* 0x000e620000001000 */
[----:B------:R-:W-:Y:S01]  /*0670*/  @!P5 FMUL R2, R2, 16777216 ;  /* 0x4b8000000202d820 */ /* 0x000fe20000400000 */
[----:B------:R-:W-:-:S02]  /*0680*/  SEL R16, R16, RZ, !P0 ;  /* 0x000000ff10107207 */ /* 0x000fc40004000000 */
[----:B------:R-:W-:Y:S01]  /*0690*/  FADD R3, R3, -R14 ;  /* 0x8000000e03037221 */ /* 0x000fe20000000000 */
[----:B0-----:R-:W-:-:S03]  /*06a0*/  FMUL R11, R11, R2 ;  /* 0x000000020b0b7220 */ /* 0x001fc60000400000 */
[----:B------:R-:W-:Y:S01]  /*06b0*/  FMUL R4, R4, R3 ;  /* 0x0000000304047220 */ /* 0x000fe20000400000 */
[----:B------:R-:W-:Y:S01]  /*06c0*/  FADD R5, R5, -R16 ;  /* 0x8000001005057221 */ /* 0x000fe20000000000 */
[----:B------:R-:W0:Y:S01]  /*06d0*/  LDC.64 R2, c[0x0][0x260] ;  /* 0x00009800ff027b82 */ /* 0x000e220000000a00 */
[----:B----4-:R-:W-:Y:S02]  /*06e0*/  SEL R15, R22, RZ, P1 ;  /* 0x000000ff160f7207 */ /* 0x010fe40000800000 */
[----:B-----5:R-:W-:Y:S01]  /*06f0*/  SEL R6, R6, RZ, P1 ;  /* 0x000000ff06067207 */ /* 0x020fe20000800000 */
[----:B------:R-:W-:Y:S01]  /*0700*/  @!P3 FMUL R21, R21, 16777216 ;  /* 0x4b8000001515b820 */ /* 0x000fe20000400000 */
[----:B------:R-:W-:Y:S02]  /*0710*/  SEL R7, R7, RZ, P1 ;  /* 0x000000ff07077207 */ /* 0x000fe40000800000 */
[----:B------:R-:W-:Y:S01]  /*0720*/  SEL R14, R23, RZ, P1 ;  /* 0x000000ff170e7207 */ /* 0x000fe20000800000 */
[----:B------:R-:W-:Y:S01]  /*0730*/  FMUL R10, R10, R5 ;  /* 0x000000050a0a7220 */ /* 0x000fe20000400000 */
[----:B------:R-:W-:Y:S01]  /*0740*/  FADD R5, R6, -R15 ;  /* 0x8000000f06057221 */ /* 0x000fe20000000000 */
[----:B-1----:R-:W-:-:S02]  /*0750*/  FMUL R20, R20, R21 ;  /* 0x0000001514147220 */ /* 0x002fc40000400000 */
[----:B------:R-:W-:Y:S01]  /*0760*/  FADD R6, R7, -R14 ;  /* 0x8000000e07067221 */ /* 0x000fe20000000000 */
[----:B------:R-:W-:Y:S02]  /*0770*/  SEL R7, R18, RZ, !P0 ;  /* 0x000000ff12077207 */ /* 0x000fe40004000000 */
[----:B------:R-:W-:Y:S02]  /*0780*/  SEL R19, R19, RZ, !P0 ;  /* 0x000000ff13137207 */ /* 0x000fe40004000000 */
[----:B------:R-:W-:Y:S02]  /*0790*/  SEL R24, R24, RZ, !P0 ;  /* 0x000000ff18187207 */ /* 0x000fe40004000000 */
[----:B------:R-:W-:Y:S02]  /*07a0*/  SEL R14, R25, RZ, !P0 ;  /* 0x000000ff190e7207 */ /* 0x000fe40004000000 */
[----:B------:R-:W-:Y:S01]  /*07b0*/  SEL R15, R12, RZ, P1 ;  /* 0x000000ff0c0f7207 */ /* 0x000fe20000800000 */
[----:B------:R-:W-:Y:S01]  /*07c0*/  FMUL R5, R20, R5 ;  /* 0x0000000514057220 */ /* 0x000fe20000400000 */
[----:B------:R-:W-:Y:S01]  /*07d0*/  SEL R12, R13, RZ, P1 ;  /* 0x000000ff0d0c7207 */ /* 0x000fe20000800000 */
[----:B------:R-:W-:Y:S01]  /*07e0*/  FMUL R6, R11, R6 ;  /* 0x000000060b067220 */ /* 0x000fe20000400000 */
[----:B------:R-:W-:-:S02]  /*07f0*/  SEL R8, R8, RZ, P1 ;  /* 0x000000ff08087207 */ /* 0x000fc40000800000 */
[----:B------:R-:W-:Y:S01]  /*0800*/  SEL R9, R9, RZ, P1 ;  /* 0x000000ff09097207 */ /* 0x000fe20000800000 */
[----:B------:R-:W-:Y:S01]  /*0810*/  FFMA R10, R7, R10, R24 ;  /* 0x0000000a070a7223 */ /* 0x000fe20000000018 */
[----:B------:R-:W-:Y:S01]  /*0820*/  FFMA R4, R19, R4, R14 ;  /* 0x0000000413047223 */ /* 0x000fe2000000000e */
[----:B------:R-:W-:Y:S02]  /*0830*/  FFMA R5, R15, R5, R8 ;  /* 0x000000050f057223 */ /* 0x000fe40000000008 */
[----:B------:R-:W-:Y:S01]  /*0840*/  FFMA R6, R12, R6, R9 ;  /* 0x000000060c067223 */ /* 0x000fe20000000009 */
[----:B------:R-:W-:Y:S02]  /*0850*/  FSETP.GEU.AND P3, PT, R10, RZ, PT ;  /* 0x000000ff0a00720b */ /* 0x000fe40003f6e000 */
[----:B------:R-:W-:Y:S02]  /*0860*/  FSETP.GEU.AND P4, PT, R4, RZ, PT ;  /* 0x000000ff0400720b */ /* 0x000fe40003f8e000 */
[----:B------:R-:W-:-:S02]  /*0870*/  FSETP.GEU.AND P2, PT, R5, RZ, PT ;  /* 0x000000ff0500720b */ /* 0x000fc40003f4e000 */
[----:B------:R-:W-:Y:S01]  /*0880*/  FSETP.GEU.AND P1, PT, R6, RZ, PT ;  /* 0x000000ff0600720b */ /* 0x000fe20003f2e000 */
[----:B0-----:R-:W-:Y:S01]  /*0890*/  IMAD.WIDE R2, R0, 0x4, R2 ;  /* 0x0000000400027825 */ /* 0x001fe200078e0202 */
[----:B------:R-:W-:Y:S02]  /*08a0*/  FSEL R10, R10, RZ, P3 ;  /* 0x000000ff0a0a7208 */ /* 0x000fe40001800000 */
[----:B------:R-:W-:Y:S02]  /*08b0*/  FSEL R11, R4, RZ, P4 ;  /* 0x000000ff040b7208 */ /* 0x000fe40002000000 */
[----:B------:R-:W-:Y:S02]  /*08c0*/  @P0 FSEL R10, R5, RZ, P2 ;  /* 0x000000ff050a0208 */ /* 0x000fe40001000000 */
[----:B------:R-:W-:-:S05]  /*08d0*/  @P0 FSEL R11, R6, RZ, P1 ;  /* 0x000000ff060b0208 */ /* 0x000fca0000800000 */
[----:B------:R-:W-:Y:S01]  /*08e0*/  STG.E.64 desc[UR4][R2.64], R10 ;  /* 0x0000000a02007986 */ /* 0x000fe2000c101b04 */
[----:B------:R-:W-:Y:S05]  /*08f0*/  EXIT ;  /* 0x000000000000794d */ /* 0x000fea0003800000 */
.L_x_0:
[----:B------:R-:W-:-:S00]  /*0900*/  BRA `(.L_x_0) ;  /* 0xfffffffc00fc7947 */ /* 0x000fc0000383ffff */
[----:B------:R-:W-:-:S00]  /*0910*/  NOP ;  /* 0x0000000000007918 */ /* 0x000fc00000000000 */
        /* <DEDUP_REMOVED lines=14> */
.L_x_1:


//--------------------- .nv.global.init           --------------------------
	.section	.nv.global.init,"aw",@progbits
.nv.global.init:
	.type		_$_str,@object
	.size		_$_str,(_$_str_$_2 - _$_str)
_$_str:
        /*0000*/ 	.byte	0x5f, 0x5f, 0x43, 0x55, 0x44, 0x41, 0x5f, 0x46, 0x54, 0x5a, 0x00
	.type		_$_str_$_2,@object
	.size		_$_str_$_2,(.L_1 - _$_str_$_2)
_$_str_$_2:
        /*000b*/ 	.byte	0x5f, 0x5f, 0x43, 0x55, 0x44, 0x41, 0x5f, 0x50, 0x52, 0x45, 0x43, 0x5f, 0x53, 0x51, 0x52, 0x54
        /*001b*/ 	.byte	0x00
.L_1:


//--------------------- .nv.constant0.triton_poi_fused_cat_14 --------------------------
	.section	.nv.constant0.triton_poi_fused_cat_14,"a",@progbits
	.sectionflags	@""
	.align	4
.nv.constant0.triton_poi_fused_cat_14:
	.zero		620
